//
// Generated by NVIDIA NVVM Compiler
//
// Compiler Build ID: CL-36424714
// Cuda compilation tools, release 13.0, V13.0.88
// Based on NVVM 20.0.0
//

.version 9.0
.target sm_100
.address_size 64

	// .globl	default_function_kernel

.visible .entry default_function_kernel(
	.param .u64 .ptr .align 1 default_function_kernel_param_0,
	.param .u64 .ptr .align 1 default_function_kernel_param_1
)
.maxntid 30
{
	.reg .b32 	%r<4>;
	.reg .b32 	%f<2>;
	.reg .b64 	%rd<8>;

	ld.param.u64 	%rd1, [default_function_kernel_param_0];
	ld.param.u64 	%rd2, [default_function_kernel_param_1];
	cvta.to.global.u64 	%rd3, %rd1;
	cvta.to.global.u64 	%rd4, %rd2;
	mov.u32 	%r1, %ctaid.x;
	mov.u32 	%r2, %tid.x;
	mad.lo.s32 	%r3, %r1, 30, %r2;
	mul.wide.u32 	%rd5, %r3, 4;
	add.s64 	%rd6, %rd4, %rd5;
	ld.global.nc.f32 	%f1, [%rd6];
	add.s64 	%rd7, %rd3, %rd5;
	st.global.f32 	[%rd7], %f1;
	ret;

}


// ===== COMPILED SASS (sm_100) =====

	.target	sm_100

	.elftype	@"ET_EXEC"


//--------------------- .note.nv.tkinfo           --------------------------
	.section	.note.nv.tkinfo,"",@"SHT_NOTE"
	.sectionflags	@"SHF_NOTE_NV_TKINFO"
	.tkinfo
        /*0018*/ 	.word	0x00000002
        /*0030*/ 	.string	""
        /*0030*/ 	.string	"ptxas"
        /*0030*/ 	.string	"Cuda compilation tools, release 13.0, V13.0.88"
        /*0030*/ 	.string	"Build cuda_13.0.r13.0/compiler.36424714_0"
        /*0030*/ 	.string	"-arch sm_100 -m 64 "



//--------------------- .note.nv.cuinfo           --------------------------
	.section	.note.nv.cuinfo,"",@"SHT_NOTE"
	.sectionflags	@"SHF_NOTE_NV_CUINFO"
        /*0018*/ 	.short	0x0002
        /*001a*/ 	.short	0x0064
        /*001c*/ 	.short	0x0082
	.zero		2


//--------------------- .nv.info                  --------------------------
	.section	.nv.info,"",@"SHT_CUDA_INFO"
	.align	4


	//----- nvinfo : EIATTR_REGCOUNT
	.align		4
        /*0000*/ 	.byte	0x04, 0x2f
        /*0002*/ 	.short	(.L_1 - .L_0)
	.align		4
.L_0:
        /*0004*/ 	.word	index@(default_function_kernel)
        /*0008*/ 	.word	0x0000000a


	//----- nvinfo : EIATTR_FRAME_SIZE
	.align		4
.L_1:
        /*000c*/ 	.byte	0x04, 0x11
        /*000e*/ 	.short	(.L_3 - .L_2)
	.align		4
.L_2:
        /*0010*/ 	.word	index@(default_function_kernel)
        /*0014*/ 	.word	0x00000000


	//----- nvinfo : EIATTR_MIN_STACK_SIZE
	.align		4
.L_3:
        /*0018*/ 	.byte	0x04, 0x12
        /*001a*/ 	.short	(.L_5 - .L_4)
	.align		4
.L_4:
        /*001c*/ 	.word	index@(default_function_kernel)
        /*0020*/ 	.word	0x00000000
.L_5:


//--------------------- .nv.compat                --------------------------
	.section	.nv.compat,"",@"SHT_CUDA_COMPAT_INFO"
	.align	4
        /*0000*/ 	.byte	0x02, 0x09, 0x00, 0x00, 0x02, 0x02, 0x01, 0x00, 0x02, 0x05, 0x05, 0x00, 0x03, 0x07, 0x01, 0x01
        /*0010*/ 	.byte	0x02, 0x03, 0x00, 0x00, 0x02, 0x06, 0x01, 0x00, 0x04, 0x0b, 0x08, 0x00, 0x09, 0x00, 0x00, 0x00
        /*0020*/ 	.byte	0x00, 0x00, 0x00, 0x00


//--------------------- .nv.info.default_function_kernel --------------------------
	.section	.nv.info.default_function_kernel,"",@"SHT_CUDA_INFO"
	.sectionflags	@""
	.align	4


	//----- nvinfo : EIATTR_CUDA_API_VERSION
	.align		4
        /*0000*/ 	.byte	0x04, 0x37
        /*0002*/ 	.short	(.L_7 - .L_6)
.L_6:
        /*0004*/ 	.word	0x00000082


	//----- nvinfo : EIATTR_KPARAM_INFO
	.align		4
.L_7:
        /*0008*/ 	.byte	0x04, 0x17
        /*000a*/ 	.short	(.L_9 - .L_8)
.L_8:
        /*000c*/ 	.word	0x00000000
        /*0010*/ 	.short	0x0001
        /*0012*/ 	.short	0x0008
        /*0014*/ 	.byte	0x00, 0xf5, 0x21, 0x00


	//----- nvinfo : EIATTR_KPARAM_INFO
	.align		4
.L_9:
        /*0018*/ 	.byte	0x04, 0x17
        /*001a*/ 	.short	(.L_11 - .L_10)
.L_10:
        /*001c*/ 	.word	0x00000000
        /*0020*/ 	.short	0x0000
        /*0022*/ 	.short	0x0000
        /*0024*/ 	.byte	0x00, 0xf5, 0x21, 0x00


	//----- nvinfo : EIATTR_SPARSE_MMA_MASK
	.align		4
.L_11:
        /*0028*/ 	.byte	0x03, 0x50
        /*002a*/ 	.short	0x0000


	//----- nvinfo : EIATTR_MAXREG_COUNT
	.align		4
        /*002c*/ 	.byte	0x03, 0x1b
        /*002e*/ 	.short	0x00ff


	//----- nvinfo : EIATTR_MERCURY_ISA_VERSION
	.align		4
        /*0030*/ 	.byte	0x03, 0x5f
        /*0032*/ 	.short	0x0101


	//----- nvinfo : EIATTR_VRC_CTA_INIT_COUNT
	.align		4
        /*0034*/ 	.byte	0x02, 0x4a
	.zero		1
	.zero		1


	//----- nvinfo : EIATTR_EXIT_INSTR_OFFSETS
	.align		4
        /*0038*/ 	.byte	0x04, 0x1c
        /*003a*/ 	.short	(.L_13 - .L_12)


	//   ....[0]....
.L_12:
        /*003c*/ 	.word	0x000000b0


	//----- nvinfo : EIATTR_MAX_THREADS
	.align		4
.L_13:
        /*0040*/ 	.byte	0x04, 0x05
        /*0042*/ 	.short	(.L_15 - .L_14)
.L_14:
        /*0044*/ 	.word	0x0000001e
        /*0048*/ 	.word	0x00000001
        /*004c*/ 	.word	0x00000001


	//----- nvinfo : EIATTR_CBANK_PARAM_SIZE
	.align		4
.L_15:
        /*0050*/ 	.byte	0x03, 0x19
        /*0052*/ 	.short	0x0010


	//----- nvinfo : EIATTR_PARAM_CBANK
	.align		4
        /*0054*/ 	.byte	0x04, 0x0a
        /*0056*/ 	.short	(.L_17 - .L_16)
	.align		4
.L_16:
        /*0058*/ 	.word	index@(.nv.constant0.default_function_kernel)
        /*005c*/ 	.short	0x0380
        /*005e*/ 	.short	0x0010


	//----- nvinfo : EIATTR_SW_WAR
	.align		4
.L_17:
        /*0060*/ 	.byte	0x04, 0x36
        /*0062*/ 	.short	(.L_19 - .L_18)
.L_18:
        /*0064*/ 	.word	0x00000008
.L_19:


//--------------------- .nv.callgraph             --------------------------
	.section	.nv.callgraph,"",@"SHT_CUDA_CALLGRAPH"
	.align	4
	.sectionentsize	8
	.align		4
        /*0000*/ 	.word	0x00000000
	.align		4
        /*0004*/ 	.word	0xffffffff
	.align		4
        /*0008*/ 	.word	0x00000000
	.align		4
        /*000c*/ 	.word	0xfffffffe
	.align		4
        /*0010*/ 	.word	0x00000000
	.align		4
        /*0014*/ 	.word	0xfffffffd
	.align		4
        /*0018*/ 	.word	0x00000000
	.align		4
        /*001c*/ 	.word	0xfffffffc


//--------------------- .text.default_function_kernel --------------------------
	.section	.text.default_function_kernel,"ax",@progbits
	.align	128
        .global         default_function_kernel
        .type           default_function_kernel,@function
        .size           default_function_kernel,(.L_x_1 - default_function_kernel)
        .other          default_function_kernel,@"STO_CUDA_ENTRY STV_DEFAULT"
default_function_kernel:
.text.default_function_kernel:
[----:B------:R-:W-:Y:S01]  /*0000*/  LDC R1, c[0x0][0x37c] ;  /* 0x0000df00ff017b82 */ /* 0x000fe20000000800 */
[----:B------:R-:W0:Y:S07]  /*0010*/  S2R R7, SR_CTAID.X ;  /* 0x0000000000077919 */ /* 0x000e2e0000002500 */
[----:B------:R-:W1:Y:S01]  /*0020*/  LDC.64 R2, c[0x0][0x388] ;  /* 0x0000e200ff027b82 */ /* 0x000e620000000a00 */
[----:B------:R-:W2:Y:S01]  /*0030*/  LDCU.64 UR4, c[0x0][0x358] ;  /* 0x00006b00ff0477ac */ /* 0x000ea20008000a00 */
[----:B------:R-:W0:Y:S06]  /*0040*/  S2R R0, SR_TID.X ;  /* 0x0000000000007919 */ /* 0x000e2c0000002100 */
[----:B------:R-:W3:Y:S01]  /*0050*/  LDC.64 R4, c[0x0][0x380] ;  /* 0x0000e000ff047b82 */ /* 0x000ee20000000a00 */
[----:B0-----:R-:W-:-:S04]  /*0060*/  IMAD R7, R7, 0x1e, R0 ;  /* 0x0000001e07077824 */ /* 0x001fc800078e0200 */
[----:B-1----:R-:W-:-:S06]  /*0070*/  IMAD.WIDE.U32 R2, R7, 0x4, R2 ;  /* 0x0000000407027825 */ /* 0x002fcc00078e0002 */
[----:B--2---:R-:W2:Y:S01]  /*0080*/  LDG.E.CONSTANT R3, desc[UR4][R2.64] ;  /* 0x0000000402037981 */ /* 0x004ea2000c1e9900 */
[----:B---3--:R-:W-:-:S05]  /*0090*/  IMAD.WIDE.U32 R4, R7, 0x4, R4 ;  /* 0x0000000407047825 */ /* 0x008fca00078e0004 */
[----:B--2---:R-:W-:Y:S01]  /*00a0*/  STG.E desc[UR4][R4.64], R3 ;  /* 0x0000000304007986 */ /* 0x004fe2000c101904 */
[----:B------:R-:W-:Y:S05]  /*00b0*/  EXIT ;  /* 0x000000000000794d */ /* 0x000fea0003800000 */
.L_x_0:
[----:B------:R-:W-:-:S00]  /*00c0*/  BRA `(.L_x_0) ;  /* 0xfffffffc00fc7947 */ /* 0x000fc0000383ffff */
[----:B------:R-:W-:-:S00]  /*00d0*/  NOP ;  /* 0x0000000000007918 */ /* 0x000fc00000000000 */
        /* <DEDUP_REMOVED lines=10> */
.L_x_1:


//--------------------- .nv.shared.reserved.0     --------------------------
	.section	.nv.shared.reserved.0,"aw",@nobits
	.weak		__nv_reservedSMEM_offset_0_alias
	.size		__nv_reservedSMEM_offset_0_alias, 0, 64
	.other		__nv_reservedSMEM_offset_0_alias,@"STO_CUDA_RESERVED_SHARED STV_DEFAULT"
__nv_reservedSMEM_offset_0_alias:
	.zero		0
	.zero		64


//--------------------- .nv.constant0.default_function_kernel --------------------------
	.section	.nv.constant0.default_function_kernel,"a",@progbits
	.sectionflags	@""
	.align	4
.nv.constant0.default_function_kernel:
	.zero		912


//--------------------- SYMBOLS --------------------------

	.type		.nv.reservedSmem.offset0,@object
	.size		.nv.reservedSmem.offset0,0x4
